	.headerflags	@"EF_CUDA_TEXMODE_UNIFIED EF_CUDA_64BIT_ADDRESS EF_CUDA_ACCELERATORS EF_CUDA_SM90 EF_CUDA_VIRTUAL_SM(EF_CUDA_SM90)"
	.elftype	@"ET_EXEC"


//--------------------- .nv.info                  --------------------------
	.section	.nv.info,"",@"SHT_CUDA_INFO"
	.align	4


	//----- nvinfo : EIATTR_REGCOUNT
	.align		4
        /*0000*/ 	.byte	0x04, 0x2f
        /*0002*/ 	.short	(.L_3 - .L_2)
	.align		4
.L_2:
        /*0004*/ 	.word	index@(triton_poi_fused__native_batch_norm_legit_no_training_leaky_relu_9)
        /*0008*/ 	.word	0x00000016


	//----- nvinfo : EIATTR_MIN_STACK_SIZE
	.align		4
.L_3:
        /*000c*/ 	.byte	0x04, 0x12
        /*000e*/ 	.short	(.L_5 - .L_4)
	.align		4
.L_4:
        /*0010*/ 	.word	index@(triton_poi_fused__native_batch_norm_legit_no_training_leaky_relu_9)
        /*0014*/ 	.word	0x00000000


	//----- nvinfo : EIATTR_FRAME_SIZE
	.align		4
.L_5:
        /*0018*/ 	.byte	0x04, 0x11
        /*001a*/ 	.short	(.L_7 - .L_6)
	.align		4
.L_6:
        /*001c*/ 	.word	index@(triton_poi_fused__native_batch_norm_legit_no_training_leaky_relu_9)
        /*0020*/ 	.word	0x00000000


	//----- nvinfo : EIATTR_MIN_STACK_SIZE
	.align		4
.L_7:
        /*0024*/ 	.byte	0x04, 0x12
        /*0026*/ 	.short	(.L_9 - .L_8)
	.align		4
.L_8:
        /*0028*/ 	.word	index@(triton_poi_fused__native_batch_norm_legit_no_training_leaky_relu_9)
        /*002c*/ 	.word	0x00000000
.L_9:


//--------------------- .nv.info.triton_poi_fused__native_batch_norm_legit_no_training_leaky_relu_9 --------------------------
	.section	.nv.info.triton_poi_fused__native_batch_norm_legit_no_training_leaky_relu_9,"",@"SHT_CUDA_INFO"
	.sectionflags	@""
	.align	4


	//----- nvinfo : EIATTR_CUDA_API_VERSION
	.align		4
        /*0000*/ 	.byte	0x04, 0x37
        /*0002*/ 	.short	(.L_11 - .L_10)
.L_10:
        /*0004*/ 	.word	0x0000007c


	//----- nvinfo : EIATTR_KPARAM_INFO
	.align		4
.L_11:
        /*0008*/ 	.byte	0x04, 0x17
        /*000a*/ 	.short	(.L_13 - .L_12)
.L_12:
        /*000c*/ 	.word	0x00000000
        /*0010*/ 	.short	0x0006
        /*0012*/ 	.short	0x0030
        /*0014*/ 	.byte	0x00, 0xf0, 0x11, 0x00


	//----- nvinfo : EIATTR_KPARAM_INFO
	.align		4
.L_13:
        /*0018*/ 	.byte	0x04, 0x17
        /*001a*/ 	.short	(.L_15 - .L_14)
.L_14:
        /*001c*/ 	.word	0x00000000
        /*0020*/ 	.short	0x0005
        /*0022*/ 	.short	0x0028
        /*0024*/ 	.byte	0x00, 0xf4, 0x21, 0x00


	//----- nvinfo : EIATTR_KPARAM_INFO
	.align		4
.L_15:
        /*0028*/ 	.byte	0x04, 0x17
        /*002a*/ 	.short	(.L_17 - .L_16)
.L_16:
        /*002c*/ 	.word	0x00000000
        /*0030*/ 	.short	0x0004
        /*0032*/ 	.short	0x0020
        /*0034*/ 	.byte	0x00, 0xf4, 0x21, 0x00


	//----- nvinfo : EIATTR_KPARAM_INFO
	.align		4
.L_17:
        /*0038*/ 	.byte	0x04, 0x17
        /*003a*/ 	.short	(.L_19 - .L_18)
.L_18:
        /*003c*/ 	.word	0x00000000
        /*0040*/ 	.short	0x0003
        /*0042*/ 	.short	0x0018
        /*0044*/ 	.byte	0x00, 0xf4, 0x21, 0x00


	//----- nvinfo : EIATTR_KPARAM_INFO
	.align		4
.L_19:
        /*0048*/ 	.byte	0x04, 0x17
        /*004a*/ 	.short	(.L_21 - .L_20)
.L_20:
        /*004c*/ 	.word	0x00000000
        /*0050*/ 	.short	0x0002
        /*0052*/ 	.short	0x0010
        /*0054*/ 	.byte	0x00, 0xf4, 0x21, 0x00


	//----- nvinfo : EIATTR_KPARAM_INFO
	.align		4
.L_21:
        /*0058*/ 	.byte	0x04, 0x17
        /*005a*/ 	.short	(.L_23 - .L_22)
.L_22:
        /*005c*/ 	.word	0x00000000
        /*0060*/ 	.short	0x0001
        /*0062*/ 	.short	0x0008
        /*0064*/ 	.byte	0x00, 0xf4, 0x21, 0x00


	//----- nvinfo : EIATTR_KPARAM_INFO
	.align		4
.L_23:
        /*0068*/ 	.byte	0x04, 0x17
        /*006a*/ 	.short	(.L_25 - .L_24)
.L_24:
        /*006c*/ 	.word	0x00000000
        /*0070*/ 	.short	0x0000
        /*0072*/ 	.short	0x0000
        /*0074*/ 	.byte	0x00, 0xf4, 0x21, 0x00


	//----- nvinfo : EIATTR_SPARSE_MMA_MASK
	.align		4
.L_25:
        /*0078*/ 	.byte	0x03, 0x50
        /*007a*/ 	.short	0x0000


	//----- nvinfo : EIATTR_MAXREG_COUNT
	.align		4
        /*007c*/ 	.byte	0x03, 0x1b
        /*007e*/ 	.short	0x00ff


	//----- nvinfo : EIATTR_EXIT_INSTR_OFFSETS
	.align		4
        /*0080*/ 	.byte	0x04, 0x1c
        /*0082*/ 	.short	(.L_27 - .L_26)


	//   ....[0]....
.L_26:
        /*0084*/ 	.word	0x00000480


	//   ....[1]....
        /*0088*/ 	.word	0x000004a0


	//----- nvinfo : EIATTR_REQNTID
	.align		4
.L_27:
        /*008c*/ 	.byte	0x04, 0x10
        /*008e*/ 	.short	(.L_29 - .L_28)
.L_28:
        /*0090*/ 	.word	0x00000080
        /*0094*/ 	.word	0x00000001
        /*0098*/ 	.word	0x00000001


	//----- nvinfo : EIATTR_CBANK_PARAM_SIZE
	.align		4
.L_29:
        /*009c*/ 	.byte	0x03, 0x19
        /*009e*/ 	.short	0x0034


	//----- nvinfo : EIATTR_PARAM_CBANK
	.align		4
        /*00a0*/ 	.byte	0x04, 0x0a
        /*00a2*/ 	.short	(.L_31 - .L_30)
	.align		4
.L_30:
        /*00a4*/ 	.word	index@(.nv.constant0.triton_poi_fused__native_batch_norm_legit_no_training_leaky_relu_9)
        /*00a8*/ 	.short	0x0210
        /*00aa*/ 	.short	0x0034


	//----- nvinfo : EIATTR_SW_WAR
	.align		4
.L_31:
        /*00ac*/ 	.byte	0x04, 0x36
        /*00ae*/ 	.short	(.L_33 - .L_32)
.L_32:
        /*00b0*/ 	.word	0x00000008
.L_33:


//--------------------- .nv.callgraph             --------------------------
	.section	.nv.callgraph,"",@"SHT_CUDA_CALLGRAPH"
	.align	4
	.sectionentsize	8
	.align		4
        /*0000*/ 	.word	0x00000000
	.align		4
        /*0004*/ 	.word	0xffffffff
	.align		4
        /*0008*/ 	.word	0x00000000
	.align		4
        /*000c*/ 	.word	0xfffffffe
	.align		4
        /*0010*/ 	.word	0x00000000
	.align		4
        /*0014*/ 	.word	0xfffffffd
	.align		4
        /*0018*/ 	.word	0x00000000
	.align		4
        /*001c*/ 	.word	0xfffffffc


//--------------------- .nv.constant4             --------------------------
	.section	.nv.constant4,"a",@progbits
	.align	8
	.align		8
.nv.constant4:
        /*0000*/ 	.dword	_$_str
	.align		8
        /*0008*/ 	.dword	_$_str_$_2


//--------------------- .text.triton_poi_fused__native_batch_norm_legit_no_training_leaky_relu_9 --------------------------
	.section	.text.triton_poi_fused__native_batch_norm_legit_no_training_leaky_relu_9,"ax",@progbits
	.align	128
        .global         triton_poi_fused__native_batch_norm_legit_no_training_leaky_relu_9
        .type           triton_poi_fused__native_batch_norm_legit_no_training_leaky_relu_9,@function
        .size           triton_poi_fused__native_batch_norm_legit_no_training_leaky_relu_9,(.L_x_1 - triton_poi_fused__native_batch_norm_legit_no_training_leaky_relu_9)
        .other          triton_poi_fused__native_batch_norm_legit_no_training_leaky_relu_9,@"STO_CUDA_ENTRY STV_DEFAULT"
triton_poi_fused__native_batch_norm_legit_no_training_leaky_relu_9:
.text.triton_poi_fused__native_batch_norm_legit_no_training_leaky_relu_9:
[----:B------:R-:W0:Y:S01]  /*0000*/  LDC R1, c[0x0][0x28] ;  /* 0x00000a00ff017b82 */ /* 0x000e220000000800 */
[----:B------:R-:W1:Y:S07]  /*0010*/  S2R R0, SR_TID.X ;  /* 0x0000000000007919 */ /* 0x000e6e0000002100 */
[----:B------:R-:W2:Y:S01]  /*0020*/  LDC.64 R8, c[0x0][0x228] ;  /* 0x00008a00ff087b82 */ /* 0x000ea20000000a00 */
[----:B------:R-:W-:Y:S01]  /*0030*/  ULDC.64 UR4, c[0x0][0x208] ;  /* 0x0000820000047ab9 */ /* 0x000fe20000000a00 */
[----:B------:R-:W3:Y:S06]  /*0040*/  S2R R5, SR_CTAID.X ;  /* 0x0000000000057919 */ /* 0x000eec0000002500 */
[----:B------:R-:W4:Y:S08]  /*0050*/  LDC.64 R12, c[0x0][0x218] ;  /* 0x00008600ff0c7b82 */ /* 0x000f300000000a00 */
[----:B------:R-:W5:Y:S08]  /*0060*/  LDC.64 R14, c[0x0][0x220] ;  /* 0x00008800ff0e7b82 */ /* 0x000f700000000a00 */
[----:B------:R-:W4:Y:S01]  /*0070*/  LDC.64 R16, c[0x0][0x230] ;  /* 0x00008c00ff107b82 */ /* 0x000f220000000a00 */
[----:B-1----:R-:W-:-:S07]  /*0080*/  SHF.L.U32 R0, R0, 0x1, RZ ;  /* 0x0000000100007819 */ /* 0x002fce00000006ff */
[----:B------:R-:W1:Y:S01]  /*0090*/  LDC.64 R18, c[0x0][0x238] ;  /* 0x00008e00ff127b82 */ /* 0x000e620000000a00 */
[----:B---3--:R-:W-:Y:S02]  /*00a0*/  SHF.R.S32.HI R3, RZ, 0x17, R5 ;  /* 0x00000017ff037819 */ /* 0x008fe40000011405 */
[----:B------:R-:W-:Y:S02]  /*00b0*/  LOP3.LUT R0, R0, 0xfe, RZ, 0xc0, !PT ;  /* 0x000000fe00007812 */ /* 0x000fe400078ec0ff */
[----:B------:R-:W-:Y:S02]  /*00c0*/  SGXT R3, R3, 0x1 ;  /* 0x000000010303781a */ /* 0x000fe40000000200 */
[----:B------:R-:W-:Y:S02]  /*00d0*/  LEA R0, R5, R0, 0x8 ;  /* 0x0000000005007211 */ /* 0x000fe400078e40ff */
[----:B------:R-:W-:Y:S02]  /*00e0*/  CS2R R4, SRZ ;  /* 0x0000000000047805 */ /* 0x000fe4000001ff00 */
[----:B------:R-:W-:-:S02]  /*00f0*/  LEA.HI R3, R3, R0, RZ, 0x6 ;  /* 0x0000000003037211 */ /* 0x000fc400078f30ff */
[----:B------:R-:W-:Y:S02]  /*0100*/  ISETP.GE.AND P0, PT, R0, 0x400, PT ;  /* 0x000004000000780c */ /* 0x000fe40003f06270 */
[----:B------:R-:W-:-:S04]  /*0110*/  SHF.R.S32.HI R3, RZ, 0x6, R3 ;  /* 0x00000006ff037819 */ /* 0x000fc80000011403 */
[----:B------:R-:W-:-:S04]  /*0120*/  LEA.HI R2, R3, R3, RZ, 0x2 ;  /* 0x0000000303027211 */ /* 0x000fc800078f10ff */
[----:B------:R-:W-:-:S04]  /*0130*/  LOP3.LUT R2, R2, 0xfffffffc, RZ, 0xc0, !PT ;  /* 0xfffffffc02027812 */ /* 0x000fc800078ec0ff */
[----:B------:R-:W-:-:S05]  /*0140*/  IADD3 R11, R3, -R2, RZ ;  /* 0x80000002030b7210 */ /* 0x000fca0007ffe0ff */
[----:B--2---:R-:W-:-:S05]  /*0150*/  IMAD.WIDE R8, R11, 0x4, R8 ;  /* 0x000000040b087825 */ /* 0x004fca00078e0208 */
[----:B------:R-:W2:Y:S04]  /*0160*/  @!P0 LDG.E.EL R4, desc[UR4][R8.64] ;  /* 0x0000000408048981 */ /* 0x000ea8000c2e1900 */
[----:B------:R3:W2:Y:S01]  /*0170*/  @!P0 LDG.E.EL R5, desc[UR4][R8.64] ;  /* 0x0000000408058981 */ /* 0x0006a2000c2e1900 */
[----:B------:R-:W-:Y:S02]  /*0180*/  CS2R R6, SRZ ;  /* 0x0000000000067805 */ /* 0x000fe4000001ff00 */
[----:B------:R-:W-:Y:S01]  /*0190*/  CS2R R2, SRZ ;  /* 0x0000000000027805 */ /* 0x000fe2000001ff00 */
[----:B----4-:R-:W-:-:S04]  /*01a0*/  IMAD.WIDE R12, R0, 0x4, R12 ;  /* 0x00000004000c7825 */ /* 0x010fc800078e020c */
[C---:B-----5:R-:W-:Y:S01]  /*01b0*/  IMAD.WIDE R14, R11.reuse, 0x4, R14 ;  /* 0x000000040b0e7825 */ /* 0x060fe200078e020e */
[----:B------:R-:W4:Y:S01]  /*01c0*/  @!P0 LDG.E.64 R2, desc[UR4][R12.64] ;  /* 0x000000040c028981 */ /* 0x000f22000c1e1b00 */
[----:B---3--:R-:W-:Y:S02]  /*01d0*/  CS2R R8, SRZ ;  /* 0x0000000000087805 */ /* 0x008fe4000001ff00 */
[C---:B0-----:R-:W-:Y:S01]  /*01e0*/  IMAD.WIDE R16, R11.reuse, 0x4, R16 ;  /* 0x000000040b107825 */ /* 0x041fe200078e0210 */
[----:B------:R-:W4:Y:S03]  /*01f0*/  @!P0 LDG.E.EL R7, desc[UR4][R14.64] ;  /* 0x000000040e078981 */ /* 0x000f26000c2e1900 */
[----:B-1----:R-:W-:Y:S01]  /*0200*/  IMAD.WIDE R18, R11, 0x4, R18 ;  /* 0x000000040b127825 */ /* 0x002fe200078e0212 */
[----:B------:R0:W3:Y:S01]  /*0210*/  @!P0 LDG.E.EL R6, desc[UR4][R14.64] ;  /* 0x000000040e068981 */ /* 0x0000e2000c2e1900 */
[----:B------:R-:W-:-:S03]  /*0220*/  CS2R R10, SRZ ;  /* 0x00000000000a7805 */ /* 0x000fc6000001ff00 */
[----:B------:R-:W5:Y:S04]  /*0230*/  @!P0 LDG.E.EL R9, desc[UR4][R18.64] ;  /* 0x0000000412098981 */ /* 0x000f68000c2e1900 */
[----:B------:R-:W5:Y:S04]  /*0240*/  @!P0 LDG.E.EL R10, desc[UR4][R16.64] ;  /* 0x00000004100a8981 */ /* 0x000f68000c2e1900 */
[----:B------:R-:W3:Y:S04]  /*0250*/  @!P0 LDG.E.EL R11, desc[UR4][R16.64] ;  /* 0x00000004100b8981 */ /* 0x000ee8000c2e1900 */
[----:B------:R-:W3:Y:S01]  /*0260*/  @!P0 LDG.E.EL R8, desc[UR4][R18.64] ;  /* 0x0000000412088981 */ /* 0x000ee2000c2e1900 */
[----:B0-----:R-:W-:Y:S01]  /*0270*/  HFMA2.MMA R14, -RZ, RZ, 1.625, 0 ;  /* 0x3e800000ff0e7435 */ /* 0x001fe200000001ff */
[----:B--2---:R-:W-:Y:S01]  /*0280*/  FADD R4, R4, 9.9999997473787516356e-06 ;  /* 0x3727c5ac04047421 */ /* 0x004fe20000000000 */
[----:B------:R-:W-:-:S03]  /*0290*/  FADD R5, R5, 9.9999997473787516356e-06 ;  /* 0x3727c5ac05057421 */ /* 0x000fc60000000000 */
[----:B------:R-:W0:Y:S08]  /*02a0*/  MUFU.SQRT R12, R4 ;  /* 0x00000004000c7308 */ /* 0x000e300000002000 */
[----:B------:R-:W1:Y:S01]  /*02b0*/  MUFU.SQRT R13, R5 ;  /* 0x00000005000d7308 */ /* 0x000e620000002000 */
[C---:B0-----:R-:W-:Y:S02]  /*02c0*/  FSETP.GT.AND P1, PT, R12.reuse, 8.50705917302346158658e+37, PT ;  /* 0x7e8000000c00780b */ /* 0x041fe40003f24000 */
[----:B------:R-:W-:-:S02]  /*02d0*/  FSETP.GEU.AND P3, PT, R12, 1.175494350822287508e-38, PT ;  /* 0x008000000c00780b */ /* 0x000fc40003f6e000 */
[C---:B-1----:R-:W-:Y:S02]  /*02e0*/  FSETP.GT.AND P2, PT, R13.reuse, 8.50705917302346158658e+37, PT ;  /* 0x7e8000000d00780b */ /* 0x042fe40003f44000 */
[----:B------:R-:W-:-:S07]  /*02f0*/  FSETP.GEU.AND P4, PT, R13, 1.175494350822287508e-38, PT ;  /* 0x008000000d00780b */ /* 0x000fce0003f8e000 */
[----:B------:R-:W-:-:S04]  /*0300*/  @P1 FMUL R12, R12, 0.25 ;  /* 0x3e8000000c0c1820 */ /* 0x000fc80000400000 */
[----:B------:R-:W-:Y:S01]  /*0310*/  @!P3 FMUL R12, R12, 16777216 ;  /* 0x4b8000000c0cb820 */ /* 0x000fe20000400000 */
[----:B------:R-:W-:-:S04]  /*0320*/  @P2 FMUL R13, R13, 0.25 ;  /* 0x3e8000000d0d2820 */ /* 0x000fc80000400000 */
[----:B------:R-:W-:Y:S01]  /*0330*/  @!P4 FMUL R13, R13, 16777216 ;  /* 0x4b8000000d0dc820 */ /* 0x000fe20000400000 */
[----:B------:R-:W0:Y:S01]  /*0340*/  MUFU.RCP R12, R12 ;  /* 0x0000000c000c7308 */ /* 0x000e220000001000 */
[----:B------:R-:W-:-:S07]  /*0350*/  FSEL R5, R14, 1, P1 ;  /* 0x3f8000000e057808 */ /* 0x000fce0000800000 */
[----:B------:R-:W1:Y:S01]  /*0360*/  MUFU.RCP R13, R13 ;  /* 0x0000000d000d7308 */ /* 0x000e620000001000 */
[----:B------:R-:W-:Y:S01]  /*0370*/  FSEL R14, R14, 1, P2 ;  /* 0x3f8000000e0e7808 */ /* 0x000fe20001000000 */
[----:B------:R-:W-:-:S04]  /*0380*/  @!P3 FMUL R5, R5, 16777216 ;  /* 0x4b8000000505b820 */ /* 0x000fc80000400000 */
[----:B------:R-:W-:Y:S01]  /*0390*/  @!P4 FMUL R14, R14, 16777216 ;  /* 0x4b8000000e0ec820 */ /* 0x000fe20000400000 */
[----:B0-----:R-:W-:Y:S01]  /*03a0*/  FMUL R4, R12, R5 ;  /* 0x000000050c047220 */ /* 0x001fe20000400000 */
[----:B----4-:R-:W-:Y:S01]  /*03b0*/  FADD R7, -R7, R2 ;  /* 0x0000000207077221 */ /* 0x010fe20000000100 */
[----:B---3--:R-:W-:Y:S02]  /*03c0*/  FADD R6, -R6, R3 ;  /* 0x0000000306067221 */ /* 0x008fe40000000100 */
[----:B------:R-:W0:Y:S01]  /*03d0*/  LDC.64 R2, c[0x0][0x210] ;  /* 0x00008400ff027b82 */ /* 0x000e220000000a00 */
[----:B-1----:R-:W-:Y:S01]  /*03e0*/  FMUL R5, R13, R14 ;  /* 0x0000000e0d057220 */ /* 0x002fe20000400000 */
[----:B------:R-:W-:-:S03]  /*03f0*/  FMUL R4, R7, R4 ;  /* 0x0000000407047220 */ /* 0x000fc60000400000 */
[----:B------:R-:W-:Y:S01]  /*0400*/  FMUL R5, R6, R5 ;  /* 0x0000000506057220 */ /* 0x000fe20000400000 */
[----:B-----5:R-:W-:-:S03]  /*0410*/  FFMA R4, R4, R10, R9 ;  /* 0x0000000a04047223 */ /* 0x020fc60000000009 */
[----:B------:R-:W-:Y:S02]  /*0420*/  FFMA R5, R5, R11, R8 ;  /* 0x0000000b05057223 */ /* 0x000fe40000000008 */
[----:B------:R-:W-:-:S03]  /*0430*/  FSETP.GT.AND P1, PT, R4, RZ, PT ;  /* 0x000000ff0400720b */ /* 0x000fc60003f24000 */
[----:B------:R-:W-:Y:S01]  /*0440*/  FSETP.GT.AND P2, PT, R5, RZ, PT ;  /* 0x000000ff0500720b */ /* 0x000fe20003f44000 */
[----:B0-----:R-:W-:-:S09]  /*0450*/  IMAD.WIDE R2, R0, 0x4, R2 ;  /* 0x0000000400027825 */ /* 0x001fd200078e0202 */
[----:B------:R-:W-:-:S03]  /*0460*/  @!P1 FMUL R4, R4, 0.10000000149011611938 ;  /* 0x3dcccccd04049820 */ /* 0x000fc60000400000 */
[----:B------:R-:W-:Y:S01]  /*0470*/  @!P2 FMUL R5, R5, 0.10000000149011611938 ;  /* 0x3dcccccd0505a820 */ /* 0x000fe20000400000 */
[----:B------:R-:W-:Y:S06]  /*0480*/  @P0 EXIT ;  /* 0x000000000000094d */ /* 0x000fec0003800000 */
[----:B------:R-:W-:Y:S01]  /*0490*/  STG.E.64 desc[UR4][R2.64], R4 ;  /* 0x0000000402007986 */ /* 0x000fe2000c101b04 */
[----:B------:R-:W-:Y:S05]  /*04a0*/  EXIT ;  /* 0x000000000000794d */ /* 0x000fea0003800000 */
.L_x_0:
[----:B------:R-:W-:-:S00]  /*04b0*/  BRA `(.L_x_0) ;  /* 0xfffffffc00fc7947 */ /* 0x000fc0000383ffff */
[----:B------:R-:W-:-:S00]  /*04c0*/  NOP ;  /* 0x0000000000007918 */ /* 0x000fc00000000000 */
        /* <DEDUP_REMOVED lines=11> */
.L_x_1:


//--------------------- .nv.global.init           --------------------------
	.section	.nv.global.init,"aw",@progbits
.nv.global.init:
	.type		_$_str,@object
	.size		_$_str,(_$_str_$_2 - _$_str)
_$_str:
        /*0000*/ 	.byte	0x5f, 0x5f, 0x43, 0x55, 0x44, 0x41, 0x5f, 0x46, 0x54, 0x5a, 0x00
	.type		_$_str_$_2,@object
	.size		_$_str_$_2,(.L_1 - _$_str_$_2)
_$_str_$_2:
        /*000b*/ 	.byte	0x5f, 0x5f, 0x43, 0x55, 0x44, 0x41, 0x5f, 0x50, 0x52, 0x45, 0x43, 0x5f, 0x53, 0x51, 0x52, 0x54
        /*001b*/ 	.byte	0x00
.L_1:


//--------------------- .nv.constant0.triton_poi_fused__native_batch_norm_legit_no_training_leaky_relu_9 --------------------------
	.section	.nv.constant0.triton_poi_fused__native_batch_norm_legit_no_training_leaky_relu_9,"a",@progbits
	.sectionflags	@""
	.align	4
.nv.constant0.triton_poi_fused__native_batch_norm_legit_no_training_leaky_relu_9:
	.zero		580
